	.headerflags	@"EF_CUDA_TEXMODE_UNIFIED EF_CUDA_64BIT_ADDRESS EF_CUDA_ACCELERATORS EF_CUDA_SM90 EF_CUDA_VIRTUAL_SM(EF_CUDA_SM90)"
	.elftype	@"ET_EXEC"


//--------------------- .nv.info                  --------------------------
	.section	.nv.info,"",@"SHT_CUDA_INFO"
	.align	4


	//----- nvinfo : EIATTR_REGCOUNT
	.align		4
        /*0000*/ 	.byte	0x04, 0x2f
        /*0002*/ 	.short	(.L_1 - .L_0)
	.align		4
.L_0:
        /*0004*/ 	.word	index@(triton_poi_fused_avg_pool2d_8)
        /*0008*/ 	.word	0x00000012


	//----- nvinfo : EIATTR_MIN_STACK_SIZE
	.align		4
.L_1:
        /*000c*/ 	.byte	0x04, 0x12
        /*000e*/ 	.short	(.L_3 - .L_2)
	.align		4
.L_2:
        /*0010*/ 	.word	index@(triton_poi_fused_avg_pool2d_8)
        /*0014*/ 	.word	0x00000000


	//----- nvinfo : EIATTR_FRAME_SIZE
	.align		4
.L_3:
        /*0018*/ 	.byte	0x04, 0x11
        /*001a*/ 	.short	(.L_5 - .L_4)
	.align		4
.L_4:
        /*001c*/ 	.word	index@(triton_poi_fused_avg_pool2d_8)
        /*0020*/ 	.word	0x00000000


	//----- nvinfo : EIATTR_MIN_STACK_SIZE
	.align		4
.L_5:
        /*0024*/ 	.byte	0x04, 0x12
        /*0026*/ 	.short	(.L_7 - .L_6)
	.align		4
.L_6:
        /*0028*/ 	.word	index@(triton_poi_fused_avg_pool2d_8)
        /*002c*/ 	.word	0x00000000
.L_7:


//--------------------- .nv.info.triton_poi_fused_avg_pool2d_8 --------------------------
	.section	.nv.info.triton_poi_fused_avg_pool2d_8,"",@"SHT_CUDA_INFO"
	.sectionflags	@""
	.align	4


	//----- nvinfo : EIATTR_CUDA_API_VERSION
	.align		4
        /*0000*/ 	.byte	0x04, 0x37
        /*0002*/ 	.short	(.L_9 - .L_8)
.L_8:
        /*0004*/ 	.word	0x0000007c


	//----- nvinfo : EIATTR_KPARAM_INFO
	.align		4
.L_9:
        /*0008*/ 	.byte	0x04, 0x17
        /*000a*/ 	.short	(.L_11 - .L_10)
.L_10:
        /*000c*/ 	.word	0x00000000
        /*0010*/ 	.short	0x0002
        /*0012*/ 	.short	0x0010
        /*0014*/ 	.byte	0x00, 0xf0, 0x11, 0x00


	//----- nvinfo : EIATTR_KPARAM_INFO
	.align		4
.L_11:
        /*0018*/ 	.byte	0x04, 0x17
        /*001a*/ 	.short	(.L_13 - .L_12)
.L_12:
        /*001c*/ 	.word	0x00000000
        /*0020*/ 	.short	0x0001
        /*0022*/ 	.short	0x0008
        /*0024*/ 	.byte	0x00, 0xf4, 0x21, 0x00


	//----- nvinfo : EIATTR_KPARAM_INFO
	.align		4
.L_13:
        /*0028*/ 	.byte	0x04, 0x17
        /*002a*/ 	.short	(.L_15 - .L_14)
.L_14:
        /*002c*/ 	.word	0x00000000
        /*0030*/ 	.short	0x0000
        /*0032*/ 	.short	0x0000
        /*0034*/ 	.byte	0x00, 0xf4, 0x21, 0x00


	//----- nvinfo : EIATTR_SPARSE_MMA_MASK
	.align		4
.L_15:
        /*0038*/ 	.byte	0x03, 0x50
        /*003a*/ 	.short	0x0000


	//----- nvinfo : EIATTR_MAXREG_COUNT
	.align		4
        /*003c*/ 	.byte	0x03, 0x1b
        /*003e*/ 	.short	0x00ff


	//----- nvinfo : EIATTR_EXIT_INSTR_OFFSETS
	.align		4
        /*0040*/ 	.byte	0x04, 0x1c
        /*0042*/ 	.short	(.L_17 - .L_16)


	//   ....[0]....
.L_16:
        /*0044*/ 	.word	0x000001e0


	//----- nvinfo : EIATTR_REQNTID
	.align		4
.L_17:
        /*0048*/ 	.byte	0x04, 0x10
        /*004a*/ 	.short	(.L_19 - .L_18)
.L_18:
        /*004c*/ 	.word	0x00000080
        /*0050*/ 	.word	0x00000001
        /*0054*/ 	.word	0x00000001


	//----- nvinfo : EIATTR_CBANK_PARAM_SIZE
	.align		4
.L_19:
        /*0058*/ 	.byte	0x03, 0x19
        /*005a*/ 	.short	0x0014


	//----- nvinfo : EIATTR_PARAM_CBANK
	.align		4
        /*005c*/ 	.byte	0x04, 0x0a
        /*005e*/ 	.short	(.L_21 - .L_20)
	.align		4
.L_20:
        /*0060*/ 	.word	index@(.nv.constant0.triton_poi_fused_avg_pool2d_8)
        /*0064*/ 	.short	0x0210
        /*0066*/ 	.short	0x0014


	//----- nvinfo : EIATTR_SW_WAR
	.align		4
.L_21:
        /*0068*/ 	.byte	0x04, 0x36
        /*006a*/ 	.short	(.L_23 - .L_22)
.L_22:
        /*006c*/ 	.word	0x00000008
.L_23:


//--------------------- .nv.callgraph             --------------------------
	.section	.nv.callgraph,"",@"SHT_CUDA_CALLGRAPH"
	.align	4
	.sectionentsize	8
	.align		4
        /*0000*/ 	.word	0x00000000
	.align		4
        /*0004*/ 	.word	0xffffffff
	.align		4
        /*0008*/ 	.word	0x00000000
	.align		4
        /*000c*/ 	.word	0xfffffffe
	.align		4
        /*0010*/ 	.word	0x00000000
	.align		4
        /*0014*/ 	.word	0xfffffffd
	.align		4
        /*0018*/ 	.word	0x00000000
	.align		4
        /*001c*/ 	.word	0xfffffffc


//--------------------- .text.triton_poi_fused_avg_pool2d_8 --------------------------
	.section	.text.triton_poi_fused_avg_pool2d_8,"ax",@progbits
	.align	128
        .global         triton_poi_fused_avg_pool2d_8
        .type           triton_poi_fused_avg_pool2d_8,@function
        .size           triton_poi_fused_avg_pool2d_8,(.L_x_1 - triton_poi_fused_avg_pool2d_8)
        .other          triton_poi_fused_avg_pool2d_8,@"STO_CUDA_ENTRY STV_DEFAULT"
triton_poi_fused_avg_pool2d_8:
.text.triton_poi_fused_avg_pool2d_8:
[----:B------:R-:W-:Y:S01]  /*0000*/  LDC R1, c[0x0][0x28] ;  /* 0x00000a00ff017b82 */ /* 0x000fe20000000800 */
[----:B------:R-:W1:Y:S07]  /*0010*/  S2R R0, SR_TID.X ;  /* 0x0000000000007919 */ /* 0x000e6e0000002100 */
[----:B------:R-:W2:Y:S01]  /*0020*/  LDC.64 R2, c[0x0][0x210] ;  /* 0x00008400ff027b82 */ /* 0x000ea20000000a00 */
[----:B------:R-:W-:Y:S01]  /*0030*/  ULDC.64 UR4, c[0x0][0x208] ;  /* 0x0000820000047ab9 */ /* 0x000fe20000000a00 */
[----:B------:R-:W3:Y:S01]  /*0040*/  S2R R11, SR_CTAID.X ;  /* 0x00000000000b7919 */ /* 0x000ee20000002500 */
[----:B-1----:R-:W-:-:S04]  /*0050*/  LOP3.LUT R0, R0, 0x7f, RZ, 0xc0, !PT ;  /* 0x0000007f00007812 */ /* 0x002fc800078ec0ff */
[----:B---3--:R-:W-:-:S04]  /*0060*/  LEA R11, R11, R0, 0x7 ;  /* 0x000000000b0b7211 */ /* 0x008fc800078e38ff */
[----:B------:R-:W-:-:S04]  /*0070*/  SHF.R.S32.HI R0, RZ, 0x1f, R11 ;  /* 0x0000001fff007819 */ /* 0x000fc8000001140b */
[----:B------:R-:W-:-:S04]  /*0080*/  LEA.HI R0, R0, R11, RZ, 0x3 ;  /* 0x0000000b00007211 */ /* 0x000fc800078f18ff */
[C---:B------:R-:W-:Y:S02]  /*0090*/  LOP3.LUT R4, R0.reuse, 0x7ffffff8, RZ, 0xc0, !PT ;  /* 0x7ffffff800047812 */ /* 0x040fe400078ec0ff */
[----:B------:R-:W-:Y:S02]  /*00a0*/  SHF.L.U32 R0, R0, 0x2, RZ ;  /* 0x0000000200007819 */ /* 0x000fe400000006ff */
[----:B------:R-:W-:Y:S02]  /*00b0*/  IADD3 R4, R11, -R4, RZ ;  /* 0x800000040b047210 */ /* 0x000fe40007ffe0ff */
[----:B------:R-:W-:-:S04]  /*00c0*/  LOP3.LUT R5, R0, 0xffffffe0, RZ, 0xc0, !PT ;  /* 0xffffffe000057812 */ /* 0x000fc800078ec0ff */
[----:B------:R-:W-:-:S04]  /*00d0*/  LEA R7, R4, R5, 0x1 ;  /* 0x0000000504077211 */ /* 0x000fc800078e08ff */
[----:B------:R-:W-:Y:S01]  /*00e0*/  IADD3 R9, R7, 0x10, RZ ;  /* 0x0000001007097810 */ /* 0x000fe20007ffe0ff */
[----:B--2---:R-:W-:Y:S01]  /*00f0*/  IMAD.WIDE R4, R7, 0x4, R2 ;  /* 0x0000000407047825 */ /* 0x004fe200078e0202 */
[----:B------:R-:W-:-:S03]  /*0100*/  IADD3 R15, R7, 0x11, RZ ;  /* 0x00000011070f7810 */ /* 0x000fc60007ffe0ff */
[--C-:B------:R-:W-:Y:S01]  /*0110*/  IMAD.WIDE R6, R9, 0x4, R2.reuse ;  /* 0x0000000409067825 */ /* 0x100fe200078e0202 */
[----:B------:R-:W2:Y:S01]  /*0120*/  LDG.E.EL R0, desc[UR4][R4.64] ;  /* 0x0000000404007981 */ /* 0x000ea2000c2e1900 */
[----:B------:R-:W1:Y:S03]  /*0130*/  LDC.64 R8, c[0x0][0x218] ;  /* 0x00008600ff087b82 */ /* 0x000e660000000a00 */
[----:B------:R-:W2:Y:S01]  /*0140*/  LDG.E.EL R13, desc[UR4][R4.64+0x4] ;  /* 0x00000404040d7981 */ /* 0x000ea2000c2e1900 */
[----:B------:R-:W-:-:S03]  /*0150*/  IMAD.WIDE R2, R15, 0x4, R2 ;  /* 0x000000040f027825 */ /* 0x000fc600078e0202 */
[----:B------:R-:W3:Y:S04]  /*0160*/  LDG.E.EL R6, desc[UR4][R6.64] ;  /* 0x0000000406067981 */ /* 0x000ee8000c2e1900 */
[----:B------:R-:W4:Y:S01]  /*0170*/  LDG.E.EL R2, desc[UR4][R2.64] ;  /* 0x0000000402027981 */ /* 0x000f22000c2e1900 */
[----:B-1----:R-:W-:-:S04]  /*0180*/  IMAD.WIDE R8, R11, 0x4, R8 ;  /* 0x000000040b087825 */ /* 0x002fc800078e0208 */
[----:B--2---:R-:W-:-:S04]  /*0190*/  FADD R13, R0, R13 ;  /* 0x0000000d000d7221 */ /* 0x004fc80000000000 */
[----:B---3--:R-:W-:-:S04]  /*01a0*/  FADD R13, R6, R13 ;  /* 0x0000000d060d7221 */ /* 0x008fc80000000000 */
[----:B----4-:R-:W-:-:S04]  /*01b0*/  FADD R13, R2, R13 ;  /* 0x0000000d020d7221 */ /* 0x010fc80000000000 */
[----:B------:R-:W-:-:S05]  /*01c0*/  FMUL R13, R13, 0.25 ;  /* 0x3e8000000d0d7820 */ /* 0x000fca0000400000 */
[----:B------:R-:W-:Y:S01]  /*01d0*/  STG.E desc[UR4][R8.64], R13 ;  /* 0x0000000d08007986 */ /* 0x000fe2000c101904 */
[----:B------:R-:W-:Y:S05]  /*01e0*/  EXIT ;  /* 0x000000000000794d */ /* 0x000fea0003800000 */
.L_x_0:
[----:B------:R-:W-:-:S00]  /*01f0*/  BRA `(.L_x_0) ;  /* 0xfffffffc00fc7947 */ /* 0x000fc0000383ffff */
[----:B------:R-:W-:-:S00]  /*0200*/  NOP ;  /* 0x0000000000007918 */ /* 0x000fc00000000000 */
[----:B------:R-:W-:-:S00]  /*0210*/  NOP ;  /* 0x0000000000007918 */ /* 0x000fc00000000000 */
[----:B------:R-:W-:-:S00]  /*0220*/  NOP ;  /* 0x0000000000007918 */ /* 0x000fc00000000000 */
[----:B------:R-:W-:-:S00]  /*0230*/  NOP ;  /* 0x0000000000007918 */ /* 0x000fc00000000000 */
[----:B------:R-:W-:-:S00]  /*0240*/  NOP ;  /* 0x0000000000007918 */ /* 0x000fc00000000000 */
[----:B------:R-:W-:-:S00]  /*0250*/  NOP ;  /* 0x0000000000007918 */ /* 0x000fc00000000000 */
[----:B------:R-:W-:-:S00]  /*0260*/  NOP ;  /* 0x0000000000007918 */ /* 0x000fc00000000000 */
[----:B------:R-:W-:-:S00]  /*0270*/  NOP ;  /* 0x0000000000007918 */ /* 0x000fc00000000000 */
.L_x_1:


//--------------------- .nv.constant0.triton_poi_fused_avg_pool2d_8 --------------------------
	.section	.nv.constant0.triton_poi_fused_avg_pool2d_8,"a",@progbits
	.sectionflags	@""
	.align	4
.nv.constant0.triton_poi_fused_avg_pool2d_8:
	.zero		548
